//
// Generated by NVIDIA NVVM Compiler
//
// Compiler Build ID: CL-36424714
// Cuda compilation tools, release 13.0, V13.0.88
// Based on NVVM 20.0.0
//

.version 9.0
.target sm_100
.address_size 64

	// .globl	_Z19bfs_top_down_kerneliPKiS0_iPiS0_iS1_S1_

.visible .entry _Z19bfs_top_down_kerneliPKiS0_iPiS0_iS1_S1_(
	.param .u32 _Z19bfs_top_down_kerneliPKiS0_iPiS0_iS1_S1__param_0,
	.param .u64 .ptr .align 1 _Z19bfs_top_down_kerneliPKiS0_iPiS0_iS1_S1__param_1,
	.param .u64 .ptr .align 1 _Z19bfs_top_down_kerneliPKiS0_iPiS0_iS1_S1__param_2,
	.param .u32 _Z19bfs_top_down_kerneliPKiS0_iPiS0_iS1_S1__param_3,
	.param .u64 .ptr .align 1 _Z19bfs_top_down_kerneliPKiS0_iPiS0_iS1_S1__param_4,
	.param .u64 .ptr .align 1 _Z19bfs_top_down_kerneliPKiS0_iPiS0_iS1_S1__param_5,
	.param .u32 _Z19bfs_top_down_kerneliPKiS0_iPiS0_iS1_S1__param_6,
	.param .u64 .ptr .align 1 _Z19bfs_top_down_kerneliPKiS0_iPiS0_iS1_S1__param_7,
	.param .u64 .ptr .align 1 _Z19bfs_top_down_kerneliPKiS0_iPiS0_iS1_S1__param_8
)
{
	.reg .pred 	%p<12>;
	.reg .b32 	%r<45>;
	.reg .b64 	%rd<42>;

	ld.param.u64 	%rd7, [_Z19bfs_top_down_kerneliPKiS0_iPiS0_iS1_S1__param_1];
	ld.param.u64 	%rd9, [_Z19bfs_top_down_kerneliPKiS0_iPiS0_iS1_S1__param_2];
	ld.param.u32 	%r22, [_Z19bfs_top_down_kerneliPKiS0_iPiS0_iS1_S1__param_3];
	ld.param.u64 	%rd10, [_Z19bfs_top_down_kerneliPKiS0_iPiS0_iS1_S1__param_4];
	ld.param.u64 	%rd8, [_Z19bfs_top_down_kerneliPKiS0_iPiS0_iS1_S1__param_5];
	ld.param.u32 	%r23, [_Z19bfs_top_down_kerneliPKiS0_iPiS0_iS1_S1__param_6];
	ld.param.u64 	%rd11, [_Z19bfs_top_down_kerneliPKiS0_iPiS0_iS1_S1__param_7];
	ld.param.u64 	%rd12, [_Z19bfs_top_down_kerneliPKiS0_iPiS0_iS1_S1__param_8];
	cvta.to.global.u64 	%rd1, %rd11;
	cvta.to.global.u64 	%rd2, %rd12;
	cvta.to.global.u64 	%rd3, %rd10;
	cvta.to.global.u64 	%rd4, %rd9;
	mov.u32 	%r24, %ctaid.x;
	mov.u32 	%r25, %ntid.x;
	mov.u32 	%r26, %tid.x;
	mad.lo.s32 	%r1, %r24, %r25, %r26;
	setp.ge.s32 	%p1, %r1, %r23;
	@%p1 bra 	$L__BB0_18;
	cvta.to.global.u64 	%rd13, %rd8;
	cvta.to.global.u64 	%rd14, %rd7;
	mul.wide.s32 	%rd15, %r1, 4;
	add.s64 	%rd16, %rd13, %rd15;
	ld.global.u32 	%r27, [%rd16];
	mul.wide.s32 	%rd17, %r27, 4;
	add.s64 	%rd18, %rd14, %rd17;
	ld.global.u32 	%r2, [%rd18];
	ld.global.u32 	%r3, [%rd18+4];
	setp.ge.s32 	%p2, %r2, %r3;
	@%p2 bra 	$L__BB0_18;
	add.s32 	%r4, %r22, 1;
	sub.s32 	%r28, %r3, %r2;
	and.b32  	%r5, %r28, 3;
	setp.eq.s32 	%p3, %r5, 0;
	mov.u32 	%r42, %r2;
	@%p3 bra 	$L__BB0_7;
	neg.s32 	%r40, %r5;
	mov.u32 	%r42, %r2;
$L__BB0_4:
	.pragma "nounroll";
	mul.wide.s32 	%rd19, %r42, 4;
	add.s64 	%rd20, %rd4, %rd19;
	ld.global.u32 	%r9, [%rd20];
	mul.wide.s32 	%rd21, %r9, 4;
	add.s64 	%rd22, %rd3, %rd21;
	atom.relaxed.global.cas.b32 	%r29, [%rd22], 1061109567, %r4;
	setp.ne.s32 	%p4, %r29, 1061109567;
	@%p4 bra 	$L__BB0_6;
	atom.global.add.u32 	%r30, [%rd2], 1;
	mul.wide.s32 	%rd23, %r30, 4;
	add.s64 	%rd24, %rd1, %rd23;
	st.global.u32 	[%rd24], %r9;
$L__BB0_6:
	add.s32 	%r42, %r42, 1;
	add.s32 	%r40, %r40, 1;
	setp.ne.s32 	%p5, %r40, 0;
	@%p5 bra 	$L__BB0_4;
$L__BB0_7:
	sub.s32 	%r31, %r2, %r3;
	setp.gt.u32 	%p6, %r31, -4;
	@%p6 bra 	$L__BB0_18;
	sub.s32 	%r43, %r42, %r3;
	add.s64 	%rd5, %rd4, 8;
$L__BB0_9:
	mul.wide.s32 	%rd25, %r42, 4;
	add.s64 	%rd6, %rd5, %rd25;
	ld.global.u32 	%r16, [%rd6+-8];
	mul.wide.s32 	%rd26, %r16, 4;
	add.s64 	%rd27, %rd3, %rd26;
	atom.relaxed.global.cas.b32 	%r32, [%rd27], 1061109567, %r4;
	setp.ne.s32 	%p7, %r32, 1061109567;
	@%p7 bra 	$L__BB0_11;
	atom.global.add.u32 	%r33, [%rd2], 1;
	mul.wide.s32 	%rd28, %r33, 4;
	add.s64 	%rd29, %rd1, %rd28;
	st.global.u32 	[%rd29], %r16;
$L__BB0_11:
	ld.global.u32 	%r17, [%rd6+-4];
	mul.wide.s32 	%rd30, %r17, 4;
	add.s64 	%rd31, %rd3, %rd30;
	atom.relaxed.global.cas.b32 	%r34, [%rd31], 1061109567, %r4;
	setp.ne.s32 	%p8, %r34, 1061109567;
	@%p8 bra 	$L__BB0_13;
	atom.global.add.u32 	%r35, [%rd2], 1;
	mul.wide.s32 	%rd32, %r35, 4;
	add.s64 	%rd33, %rd1, %rd32;
	st.global.u32 	[%rd33], %r17;
$L__BB0_13:
	ld.global.u32 	%r18, [%rd6];
	mul.wide.s32 	%rd34, %r18, 4;
	add.s64 	%rd35, %rd3, %rd34;
	atom.relaxed.global.cas.b32 	%r36, [%rd35], 1061109567, %r4;
	setp.ne.s32 	%p9, %r36, 1061109567;
	@%p9 bra 	$L__BB0_15;
	atom.global.add.u32 	%r37, [%rd2], 1;
	mul.wide.s32 	%rd36, %r37, 4;
	add.s64 	%rd37, %rd1, %rd36;
	st.global.u32 	[%rd37], %r18;
$L__BB0_15:
	ld.global.u32 	%r19, [%rd6+4];
	mul.wide.s32 	%rd38, %r19, 4;
	add.s64 	%rd39, %rd3, %rd38;
	atom.relaxed.global.cas.b32 	%r38, [%rd39], 1061109567, %r4;
	setp.ne.s32 	%p10, %r38, 1061109567;
	@%p10 bra 	$L__BB0_17;
	atom.global.add.u32 	%r39, [%rd2], 1;
	mul.wide.s32 	%rd40, %r39, 4;
	add.s64 	%rd41, %rd1, %rd40;
	st.global.u32 	[%rd41], %r19;
$L__BB0_17:
	add.s32 	%r42, %r42, 4;
	add.s32 	%r43, %r43, 4;
	setp.ne.s32 	%p11, %r43, 0;
	@%p11 bra 	$L__BB0_9;
$L__BB0_18:
	ret;

}
	// .globl	_Z20bfs_bottom_up_kerneliPKiS0_iPiS1_
.visible .entry _Z20bfs_bottom_up_kerneliPKiS0_iPiS1_(
	.param .u32 _Z20bfs_bottom_up_kerneliPKiS0_iPiS1__param_0,
	.param .u64 .ptr .align 1 _Z20bfs_bottom_up_kerneliPKiS0_iPiS1__param_1,
	.param .u64 .ptr .align 1 _Z20bfs_bottom_up_kerneliPKiS0_iPiS1__param_2,
	.param .u32 _Z20bfs_bottom_up_kerneliPKiS0_iPiS1__param_3,
	.param .u64 .ptr .align 1 _Z20bfs_bottom_up_kerneliPKiS0_iPiS1__param_4,
	.param .u64 .ptr .align 1 _Z20bfs_bottom_up_kerneliPKiS0_iPiS1__param_5
)
{
	.reg .pred 	%p<6>;
	.reg .b32 	%r<17>;
	.reg .b64 	%rd<17>;

	ld.param.u32 	%r7, [_Z20bfs_bottom_up_kerneliPKiS0_iPiS1__param_0];
	ld.param.u64 	%rd4, [_Z20bfs_bottom_up_kerneliPKiS0_iPiS1__param_1];
	ld.param.u64 	%rd5, [_Z20bfs_bottom_up_kerneliPKiS0_iPiS1__param_2];
	ld.param.u32 	%r6, [_Z20bfs_bottom_up_kerneliPKiS0_iPiS1__param_3];
	ld.param.u64 	%rd7, [_Z20bfs_bottom_up_kerneliPKiS0_iPiS1__param_4];
	ld.param.u64 	%rd6, [_Z20bfs_bottom_up_kerneliPKiS0_iPiS1__param_5];
	cvta.to.global.u64 	%rd1, %rd7;
	mov.u32 	%r8, %ctaid.x;
	mov.u32 	%r9, %ntid.x;
	mov.u32 	%r10, %tid.x;
	mad.lo.s32 	%r1, %r8, %r9, %r10;
	setp.ge.s32 	%p1, %r1, %r7;
	@%p1 bra 	$L__BB1_7;
	mul.wide.s32 	%rd8, %r1, 4;
	add.s64 	%rd2, %rd1, %rd8;
	ld.global.u32 	%r11, [%rd2];
	setp.ne.s32 	%p2, %r11, 1061109567;
	@%p2 bra 	$L__BB1_7;
	cvta.to.global.u64 	%rd9, %rd4;
	add.s64 	%rd11, %rd9, %rd8;
	ld.global.u32 	%r16, [%rd11];
	ld.global.u32 	%r3, [%rd11+4];
	setp.ge.s32 	%p3, %r16, %r3;
	@%p3 bra 	$L__BB1_7;
	cvta.to.global.u64 	%rd3, %rd5;
	bra.uni 	$L__BB1_5;
$L__BB1_4:
	add.s32 	%r16, %r16, 1;
	setp.eq.s32 	%p5, %r16, %r3;
	@%p5 bra 	$L__BB1_7;
$L__BB1_5:
	mul.wide.s32 	%rd12, %r16, 4;
	add.s64 	%rd13, %rd3, %rd12;
	ld.global.u32 	%r12, [%rd13];
	mul.wide.s32 	%rd14, %r12, 4;
	add.s64 	%rd15, %rd1, %rd14;
	ld.global.u32 	%r13, [%rd15];
	setp.ne.s32 	%p4, %r13, %r6;
	@%p4 bra 	$L__BB1_4;
	add.s32 	%r14, %r6, 1;
	st.global.u32 	[%rd2], %r14;
	cvta.to.global.u64 	%rd16, %rd6;
	mov.b32 	%r15, 1;
	st.global.u32 	[%rd16], %r15;
$L__BB1_7:
	ret;

}
	// .globl	_Z23bfs_edge_centric_kerneliPKiS0_iPiS1_
.visible .entry _Z23bfs_edge_centric_kerneliPKiS0_iPiS1_(
	.param .u32 _Z23bfs_edge_centric_kerneliPKiS0_iPiS1__param_0,
	.param .u64 .ptr .align 1 _Z23bfs_edge_centric_kerneliPKiS0_iPiS1__param_1,
	.param .u64 .ptr .align 1 _Z23bfs_edge_centric_kerneliPKiS0_iPiS1__param_2,
	.param .u32 _Z23bfs_edge_centric_kerneliPKiS0_iPiS1__param_3,
	.param .u64 .ptr .align 1 _Z23bfs_edge_centric_kerneliPKiS0_iPiS1__param_4,
	.param .u64 .ptr .align 1 _Z23bfs_edge_centric_kerneliPKiS0_iPiS1__param_5
)
{
	.reg .pred 	%p<8>;
	.reg .b32 	%r<19>;
	.reg .b64 	%rd<18>;

	ld.param.u32 	%r4, [_Z23bfs_edge_centric_kerneliPKiS0_iPiS1__param_0];
	ld.param.u64 	%rd5, [_Z23bfs_edge_centric_kerneliPKiS0_iPiS1__param_1];
	ld.param.u64 	%rd6, [_Z23bfs_edge_centric_kerneliPKiS0_iPiS1__param_2];
	ld.param.u32 	%r3, [_Z23bfs_edge_centric_kerneliPKiS0_iPiS1__param_3];
	ld.param.u64 	%rd7, [_Z23bfs_edge_centric_kerneliPKiS0_iPiS1__param_4];
	ld.param.u64 	%rd8, [_Z23bfs_edge_centric_kerneliPKiS0_iPiS1__param_5];
	cvta.to.global.u64 	%rd1, %rd8;
	cvta.to.global.u64 	%rd2, %rd7;
	mov.u32 	%r5, %ctaid.x;
	mov.u32 	%r6, %ntid.x;
	mov.u32 	%r7, %tid.x;
	mad.lo.s32 	%r1, %r5, %r6, %r7;
	setp.ge.s32 	%p1, %r1, %r4;
	@%p1 bra 	$L__BB2_9;
	cvta.to.global.u64 	%rd9, %rd5;
	cvta.to.global.u64 	%rd10, %rd6;
	mul.wide.s32 	%rd11, %r1, 4;
	add.s64 	%rd12, %rd9, %rd11;
	ld.global.u32 	%r8, [%rd12];
	add.s64 	%rd13, %rd10, %rd11;
	ld.global.u32 	%r2, [%rd13];
	mul.wide.s32 	%rd14, %r8, 4;
	add.s64 	%rd3, %rd2, %rd14;
	ld.global.u32 	%r9, [%rd3];
	setp.ne.s32 	%p2, %r9, %r3;
	@%p2 bra 	$L__BB2_5;
	mul.wide.s32 	%rd15, %r2, 4;
	add.s64 	%rd4, %rd2, %rd15;
	ld.global.u32 	%r10, [%rd4];
	setp.ne.s32 	%p3, %r10, 1061109567;
	@%p3 bra 	$L__BB2_5;
	add.s32 	%r11, %r3, 1;
	atom.relaxed.global.cas.b32 	%r12, [%rd4], 1061109567, %r11;
	setp.ne.s32 	%p4, %r12, 1061109567;
	@%p4 bra 	$L__BB2_5;
	mov.b32 	%r13, 1;
	st.global.u32 	[%rd1], %r13;
$L__BB2_5:
	mul.wide.s32 	%rd16, %r2, 4;
	add.s64 	%rd17, %rd2, %rd16;
	ld.global.u32 	%r14, [%rd17];
	setp.ne.s32 	%p5, %r14, %r3;
	@%p5 bra 	$L__BB2_9;
	ld.global.u32 	%r15, [%rd3];
	setp.ne.s32 	%p6, %r15, 1061109567;
	@%p6 bra 	$L__BB2_9;
	add.s32 	%r16, %r3, 1;
	atom.relaxed.global.cas.b32 	%r17, [%rd3], 1061109567, %r16;
	setp.ne.s32 	%p7, %r17, 1061109567;
	@%p7 bra 	$L__BB2_9;
	mov.b32 	%r18, 1;
	st.global.u32 	[%rd1], %r18;
$L__BB2_9:
	ret;

}
	// .globl	_Z21count_frontier_kerneliPKiiPi
.visible .entry _Z21count_frontier_kerneliPKiiPi(
	.param .u32 _Z21count_frontier_kerneliPKiiPi_param_0,
	.param .u64 .ptr .align 1 _Z21count_frontier_kerneliPKiiPi_param_1,
	.param .u32 _Z21count_frontier_kerneliPKiiPi_param_2,
	.param .u64 .ptr .align 1 _Z21count_frontier_kerneliPKiiPi_param_3
)
{
	.reg .pred 	%p<3>;
	.reg .b32 	%r<10>;
	.reg .b64 	%rd<7>;

	ld.param.u32 	%r3, [_Z21count_frontier_kerneliPKiiPi_param_0];
	ld.param.u64 	%rd1, [_Z21count_frontier_kerneliPKiiPi_param_1];
	ld.param.u32 	%r2, [_Z21count_frontier_kerneliPKiiPi_param_2];
	ld.param.u64 	%rd2, [_Z21count_frontier_kerneliPKiiPi_param_3];
	mov.u32 	%r4, %ctaid.x;
	mov.u32 	%r5, %ntid.x;
	mov.u32 	%r6, %tid.x;
	mad.lo.s32 	%r1, %r4, %r5, %r6;
	setp.ge.s32 	%p1, %r1, %r3;
	@%p1 bra 	$L__BB3_3;
	cvta.to.global.u64 	%rd3, %rd1;
	mul.wide.s32 	%rd4, %r1, 4;
	add.s64 	%rd5, %rd3, %rd4;
	ld.global.u32 	%r7, [%rd5];
	add.s32 	%r8, %r2, 1;
	setp.ne.s32 	%p2, %r7, %r8;
	@%p2 bra 	$L__BB3_3;
	cvta.to.global.u64 	%rd6, %rd2;
	atom.global.add.u32 	%r9, [%rd6], 1;
$L__BB3_3:
	ret;

}


// ===== COMPILED SASS (sm_100) =====

	.target	sm_100

	.elftype	@"ET_EXEC"


//--------------------- .note.nv.tkinfo           --------------------------
	.section	.note.nv.tkinfo,"",@"SHT_NOTE"
	.sectionflags	@"SHF_NOTE_NV_TKINFO"
	.tkinfo
        /*0018*/ 	.word	0x00000002
        /*0030*/ 	.string	""
        /*0030*/ 	.string	"ptxas"
        /*0030*/ 	.string	"Cuda compilation tools, release 13.0, V13.0.88"
        /*0030*/ 	.string	"Build cuda_13.0.r13.0/compiler.36424714_0"
        /*0030*/ 	.string	"-arch sm_100 -m 64 "



//--------------------- .note.nv.cuinfo           --------------------------
	.section	.note.nv.cuinfo,"",@"SHT_NOTE"
	.sectionflags	@"SHF_NOTE_NV_CUINFO"
        /*0018*/ 	.short	0x0002
        /*001a*/ 	.short	0x0064
        /*001c*/ 	.short	0x0082
	.zero		2


//--------------------- .nv.info                  --------------------------
	.section	.nv.info,"",@"SHT_CUDA_INFO"
	.align	4


	//----- nvinfo : EIATTR_REGCOUNT
	.align		4
        /*0000*/ 	.byte	0x04, 0x2f
        /*0002*/ 	.short	(.L_1 - .L_0)
	.align		4
.L_0:
        /*0004*/ 	.word	index@(_Z19bfs_top_down_kerneliPKiS0_iPiS0_iS1_S1_)
        /*0008*/ 	.word	0x00000016


	//----- nvinfo : EIATTR_FRAME_SIZE
	.align		4
.L_1:
        /*000c*/ 	.byte	0x04, 0x11
        /*000e*/ 	.short	(.L_3 - .L_2)
	.align		4
.L_2:
        /*0010*/ 	.word	index@(_Z19bfs_top_down_kerneliPKiS0_iPiS0_iS1_S1_)
        /*0014*/ 	.word	0x00000000


	//----- nvinfo : EIATTR_REGCOUNT
	.align		4
.L_3:
        /*0018*/ 	.byte	0x04, 0x2f
        /*001a*/ 	.short	(.L_5 - .L_4)
	.align		4
.L_4:
        /*001c*/ 	.word	index@(_Z20bfs_bottom_up_kerneliPKiS0_iPiS1_)
        /*0020*/ 	.word	0x00000012


	//----- nvinfo : EIATTR_FRAME_SIZE
	.align		4
.L_5:
        /*0024*/ 	.byte	0x04, 0x11
        /*0026*/ 	.short	(.L_7 - .L_6)
	.align		4
.L_6:
        /*0028*/ 	.word	index@(_Z20bfs_bottom_up_kerneliPKiS0_iPiS1_)
        /*002c*/ 	.word	0x00000000


	//----- nvinfo : EIATTR_REGCOUNT
	.align		4
.L_7:
        /*0030*/ 	.byte	0x04, 0x2f
        /*0032*/ 	.short	(.L_9 - .L_8)
	.align		4
.L_8:
        /*0034*/ 	.word	index@(_Z23bfs_edge_centric_kerneliPKiS0_iPiS1_)
        /*0038*/ 	.word	0x00000012


	//----- nvinfo : EIATTR_FRAME_SIZE
	.align		4
.L_9:
        /*003c*/ 	.byte	0x04, 0x11
        /*003e*/ 	.short	(.L_11 - .L_10)
	.align		4
.L_10:
        /*0040*/ 	.word	index@(_Z23bfs_edge_centric_kerneliPKiS0_iPiS1_)
        /*0044*/ 	.word	0x00000000


	//----- nvinfo : EIATTR_REGCOUNT
	.align		4
.L_11:
        /*0048*/ 	.byte	0x04, 0x2f
        /*004a*/ 	.short	(.L_13 - .L_12)
	.align		4
.L_12:
        /*004c*/ 	.word	index@(_Z21count_frontier_kerneliPKiiPi)
        /*0050*/ 	.word	0x00000008


	//----- nvinfo : EIATTR_FRAME_SIZE
	.align		4
.L_13:
        /*0054*/ 	.byte	0x04, 0x11
        /*0056*/ 	.short	(.L_15 - .L_14)
	.align		4
.L_14:
        /*0058*/ 	.word	index@(_Z21count_frontier_kerneliPKiiPi)
        /*005c*/ 	.word	0x00000000


	//----- nvinfo : EIATTR_MIN_STACK_SIZE
	.align		4
.L_15:
        /*0060*/ 	.byte	0x04, 0x12
        /*0062*/ 	.short	(.L_17 - .L_16)
	.align		4
.L_16:
        /*0064*/ 	.word	index@(_Z21count_frontier_kerneliPKiiPi)
        /*0068*/ 	.word	0x00000000


	//----- nvinfo : EIATTR_MIN_STACK_SIZE
	.align		4
.L_17:
        /*006c*/ 	.byte	0x04, 0x12
        /*006e*/ 	.short	(.L_19 - .L_18)
	.align		4
.L_18:
        /*0070*/ 	.word	index@(_Z23bfs_edge_centric_kerneliPKiS0_iPiS1_)
        /*0074*/ 	.word	0x00000000


	//----- nvinfo : EIATTR_MIN_STACK_SIZE
	.align		4
.L_19:
        /*0078*/ 	.byte	0x04, 0x12
        /*007a*/ 	.short	(.L_21 - .L_20)
	.align		4
.L_20:
        /*007c*/ 	.word	index@(_Z20bfs_bottom_up_kerneliPKiS0_iPiS1_)
        /*0080*/ 	.word	0x00000000


	//----- nvinfo : EIATTR_MIN_STACK_SIZE
	.align		4
.L_21:
        /*0084*/ 	.byte	0x04, 0x12
        /*0086*/ 	.short	(.L_23 - .L_22)
	.align		4
.L_22:
        /*0088*/ 	.word	index@(_Z19bfs_top_down_kerneliPKiS0_iPiS0_iS1_S1_)
        /*008c*/ 	.word	0x00000000
.L_23:


//--------------------- .nv.compat                --------------------------
	.section	.nv.compat,"",@"SHT_CUDA_COMPAT_INFO"
	.align	4
        /*0000*/ 	.byte	0x02, 0x09, 0x00, 0x00, 0x02, 0x02, 0x01, 0x00, 0x02, 0x05, 0x05, 0x00, 0x03, 0x07, 0x01, 0x01
        /*0010*/ 	.byte	0x02, 0x03, 0x00, 0x00, 0x02, 0x06, 0x01, 0x00, 0x04, 0x0b, 0x08, 0x00, 0x09, 0x00, 0x00, 0x00
        /*0020*/ 	.byte	0x00, 0x00, 0x00, 0x00


//--------------------- .nv.info._Z21count_frontier_kerneliPKiiPi --------------------------
	.section	.nv.info._Z21count_frontier_kerneliPKiiPi,"",@"SHT_CUDA_INFO"
	.sectionflags	@""
	.align	4


	//----- nvinfo : EIATTR_CUDA_API_VERSION
	.align		4
        /*0000*/ 	.byte	0x04, 0x37
        /*0002*/ 	.short	(.L_25 - .L_24)
.L_24:
        /*0004*/ 	.word	0x00000082


	//----- nvinfo : EIATTR_KPARAM_INFO
	.align		4
.L_25:
        /*0008*/ 	.byte	0x04, 0x17
        /*000a*/ 	.short	(.L_27 - .L_26)
.L_26:
        /*000c*/ 	.word	0x00000000
        /*0010*/ 	.short	0x0003
        /*0012*/ 	.short	0x0018
        /*0014*/ 	.byte	0x00, 0xf5, 0x21, 0x00


	//----- nvinfo : EIATTR_KPARAM_INFO
	.align		4
.L_27:
        /*0018*/ 	.byte	0x04, 0x17
        /*001a*/ 	.short	(.L_29 - .L_28)
.L_28:
        /*001c*/ 	.word	0x00000000
        /*0020*/ 	.short	0x0002
        /*0022*/ 	.short	0x0010
        /*0024*/ 	.byte	0x00, 0xf0, 0x11, 0x00


	//----- nvinfo : EIATTR_KPARAM_INFO
	.align		4
.L_29:
        /*0028*/ 	.byte	0x04, 0x17
        /*002a*/ 	.short	(.L_31 - .L_30)
.L_30:
        /*002c*/ 	.word	0x00000000
        /*0030*/ 	.short	0x0001
        /*0032*/ 	.short	0x0008
        /*0034*/ 	.byte	0x00, 0xf5, 0x21, 0x00


	//----- nvinfo : EIATTR_KPARAM_INFO
	.align		4
.L_31:
        /*0038*/ 	.byte	0x04, 0x17
        /*003a*/ 	.short	(.L_33 - .L_32)
.L_32:
        /*003c*/ 	.word	0x00000000
        /*0040*/ 	.short	0x0000
        /*0042*/ 	.short	0x0000
        /*0044*/ 	.byte	0x00, 0xf0, 0x11, 0x00


	//----- nvinfo : EIATTR_SPARSE_MMA_MASK
	.align		4
.L_33:
        /*0048*/ 	.byte	0x03, 0x50
        /*004a*/ 	.short	0x0000


	//----- nvinfo : EIATTR_MAXREG_COUNT
	.align		4
        /*004c*/ 	.byte	0x03, 0x1b
        /*004e*/ 	.short	0x00ff


	//----- nvinfo : EIATTR_MERCURY_ISA_VERSION
	.align		4
        /*0050*/ 	.byte	0x03, 0x5f
        /*0052*/ 	.short	0x0101


	//----- nvinfo : EIATTR_INT_WARP_WIDE_INSTR_OFFSETS
	.align		4
        /*0054*/ 	.byte	0x04, 0x31
        /*0056*/ 	.short	(.L_35 - .L_34)


	//   ....[0]....
.L_34:
        /*0058*/ 	.word	0x00000120


	//----- nvinfo : EIATTR_VRC_CTA_INIT_COUNT
	.align		4
.L_35:
        /*005c*/ 	.byte	0x02, 0x4a
	.zero		1
	.zero		1


	//----- nvinfo : EIATTR_EXIT_INSTR_OFFSETS
	.align		4
        /*0060*/ 	.byte	0x04, 0x1c
        /*0062*/ 	.short	(.L_37 - .L_36)


	//   ....[0]....
.L_36:
        /*0064*/ 	.word	0x00000070


	//   ....[1]....
        /*0068*/ 	.word	0x000000f0


	//   ....[2]....
        /*006c*/ 	.word	0x00000170


	//----- nvinfo : EIATTR_CBANK_PARAM_SIZE
	.align		4
.L_37:
        /*0070*/ 	.byte	0x03, 0x19
        /*0072*/ 	.short	0x0020


	//----- nvinfo : EIATTR_PARAM_CBANK
	.align		4
        /*0074*/ 	.byte	0x04, 0x0a
        /*0076*/ 	.short	(.L_39 - .L_38)
	.align		4
.L_38:
        /*0078*/ 	.word	index@(.nv.constant0._Z21count_frontier_kerneliPKiiPi)
        /*007c*/ 	.short	0x0380
        /*007e*/ 	.short	0x0020


	//----- nvinfo : EIATTR_SW_WAR
	.align		4
.L_39:
        /*0080*/ 	.byte	0x04, 0x36
        /*0082*/ 	.short	(.L_41 - .L_40)
.L_40:
        /*0084*/ 	.word	0x00000008
.L_41:


//--------------------- .nv.info._Z23bfs_edge_centric_kerneliPKiS0_iPiS1_ --------------------------
	.section	.nv.info._Z23bfs_edge_centric_kerneliPKiS0_iPiS1_,"",@"SHT_CUDA_INFO"
	.sectionflags	@""
	.align	4


	//----- nvinfo : EIATTR_CUDA_API_VERSION
	.align		4
        /*0000*/ 	.byte	0x04, 0x37
        /*0002*/ 	.short	(.L_43 - .L_42)
.L_42:
        /*0004*/ 	.word	0x00000082


	//----- nvinfo : EIATTR_KPARAM_INFO
	.align		4
.L_43:
        /*0008*/ 	.byte	0x04, 0x17
        /*000a*/ 	.short	(.L_45 - .L_44)
.L_44:
        /*000c*/ 	.word	0x00000000
        /*0010*/ 	.short	0x0005
        /*0012*/ 	.short	0x0028
        /*0014*/ 	.byte	0x00, 0xf5, 0x21, 0x00


	//----- nvinfo : EIATTR_KPARAM_INFO
	.align		4
.L_45:
        /*0018*/ 	.byte	0x04, 0x17
        /*001a*/ 	.short	(.L_47 - .L_46)
.L_46:
        /*001c*/ 	.word	0x00000000
        /*0020*/ 	.short	0x0004
        /*0022*/ 	.short	0x0020
        /*0024*/ 	.byte	0x00, 0xf5, 0x21, 0x00


	//----- nvinfo : EIATTR_KPARAM_INFO
	.align		4
.L_47:
        /*0028*/ 	.byte	0x04, 0x17
        /*002a*/ 	.short	(.L_49 - .L_48)
.L_48:
        /*002c*/ 	.word	0x00000000
        /*0030*/ 	.short	0x0003
        /*0032*/ 	.short	0x0018
        /*0034*/ 	.byte	0x00, 0xf0, 0x11, 0x00


	//----- nvinfo : EIATTR_KPARAM_INFO
	.align		4
.L_49:
        /*0038*/ 	.byte	0x04, 0x17
        /*003a*/ 	.short	(.L_51 - .L_50)
.L_50:
        /*003c*/ 	.word	0x00000000
        /*0040*/ 	.short	0x0002
        /*0042*/ 	.short	0x0010
        /*0044*/ 	.byte	0x00, 0xf5, 0x21, 0x00


	//----- nvinfo : EIATTR_KPARAM_INFO
	.align		4
.L_51:
        /*0048*/ 	.byte	0x04, 0x17
        /*004a*/ 	.short	(.L_53 - .L_52)
.L_52:
        /*004c*/ 	.word	0x00000000
        /*0050*/ 	.short	0x0001
        /*0052*/ 	.short	0x0008
        /*0054*/ 	.byte	0x00, 0xf5, 0x21, 0x00


	//----- nvinfo : EIATTR_KPARAM_INFO
	.align		4
.L_53:
        /*0058*/ 	.byte	0x04, 0x17
        /*005a*/ 	.short	(.L_55 - .L_54)
.L_54:
        /*005c*/ 	.word	0x00000000
        /*0060*/ 	.short	0x0000
        /*0062*/ 	.short	0x0000
        /*0064*/ 	.byte	0x00, 0xf0, 0x11, 0x00


	//----- nvinfo : EIATTR_SPARSE_MMA_MASK
	.align		4
.L_55:
        /*0068*/ 	.byte	0x03, 0x50
        /*006a*/ 	.short	0x0000


	//----- nvinfo : EIATTR_MAXREG_COUNT
	.align		4
        /*006c*/ 	.byte	0x03, 0x1b
        /*006e*/ 	.short	0x00ff


	//----- nvinfo : EIATTR_MERCURY_ISA_VERSION
	.align		4
        /*0070*/ 	.byte	0x03, 0x5f
        /*0072*/ 	.short	0x0101


	//----- nvinfo : EIATTR_VRC_CTA_INIT_COUNT
	.align		4
        /*0074*/ 	.byte	0x02, 0x4a
	.zero		1
	.zero		1


	//----- nvinfo : EIATTR_EXIT_INSTR_OFFSETS
	.align		4
        /*0078*/ 	.byte	0x04, 0x1c
        /*007a*/ 	.short	(.L_57 - .L_56)


	//   ....[0]....
.L_56:
        /*007c*/ 	.word	0x00000070


	//   ....[1]....
        /*0080*/ 	.word	0x00000250


	//   ....[2]....
        /*0084*/ 	.word	0x00000280


	//   ....[3]....
        /*0088*/ 	.word	0x000002d0


	//   ....[4]....
        /*008c*/ 	.word	0x00000310


	//----- nvinfo : EIATTR_CRS_STACK_SIZE
	.align		4
.L_57:
        /*0090*/ 	.byte	0x04, 0x1e
        /*0092*/ 	.short	(.L_59 - .L_58)
.L_58:
        /*0094*/ 	.word	0x00000000


	//----- nvinfo : EIATTR_CBANK_PARAM_SIZE
	.align		4
.L_59:
        /*0098*/ 	.byte	0x03, 0x19
        /*009a*/ 	.short	0x0030


	//----- nvinfo : EIATTR_PARAM_CBANK
	.align		4
        /*009c*/ 	.byte	0x04, 0x0a
        /*009e*/ 	.short	(.L_61 - .L_60)
	.align		4
.L_60:
        /*00a0*/ 	.word	index@(.nv.constant0._Z23bfs_edge_centric_kerneliPKiS0_iPiS1_)
        /*00a4*/ 	.short	0x0380
        /*00a6*/ 	.short	0x0030


	//----- nvinfo : EIATTR_SW_WAR
	.align		4
.L_61:
        /*00a8*/ 	.byte	0x04, 0x36
        /*00aa*/ 	.short	(.L_63 - .L_62)
.L_62:
        /*00ac*/ 	.word	0x00000008
.L_63:


//--------------------- .nv.info._Z20bfs_bottom_up_kerneliPKiS0_iPiS1_ --------------------------
	.section	.nv.info._Z20bfs_bottom_up_kerneliPKiS0_iPiS1_,"",@"SHT_CUDA_INFO"
	.sectionflags	@""
	.align	4


	//----- nvinfo : EIATTR_CUDA_API_VERSION
	.align		4
        /*0000*/ 	.byte	0x04, 0x37
        /*0002*/ 	.short	(.L_65 - .L_64)
.L_64:
        /*0004*/ 	.word	0x00000082


	//----- nvinfo : EIATTR_KPARAM_INFO
	.align		4
.L_65:
        /*0008*/ 	.byte	0x04, 0x17
        /*000a*/ 	.short	(.L_67 - .L_66)
.L_66:
        /*000c*/ 	.word	0x00000000
        /*0010*/ 	.short	0x0005
        /*0012*/ 	.short	0x0028
        /*0014*/ 	.byte	0x00, 0xf5, 0x21, 0x00


	//----- nvinfo : EIATTR_KPARAM_INFO
	.align		4
.L_67:
        /*0018*/ 	.byte	0x04, 0x17
        /*001a*/ 	.short	(.L_69 - .L_68)
.L_68:
        /*001c*/ 	.word	0x00000000
        /*0020*/ 	.short	0x0004
        /*0022*/ 	.short	0x0020
        /*0024*/ 	.byte	0x00, 0xf5, 0x21, 0x00


	//----- nvinfo : EIATTR_KPARAM_INFO
	.align		4
.L_69:
        /*0028*/ 	.byte	0x04, 0x17
        /*002a*/ 	.short	(.L_71 - .L_70)
.L_70:
        /*002c*/ 	.word	0x00000000
        /*0030*/ 	.short	0x0003
        /*0032*/ 	.short	0x0018
        /*0034*/ 	.byte	0x00, 0xf0, 0x11, 0x00


	//----- nvinfo : EIATTR_KPARAM_INFO
	.align		4
.L_71:
        /*0038*/ 	.byte	0x04, 0x17
        /*003a*/ 	.short	(.L_73 - .L_72)
.L_72:
        /*003c*/ 	.word	0x00000000
        /*0040*/ 	.short	0x0002
        /*0042*/ 	.short	0x0010
        /*0044*/ 	.byte	0x00, 0xf5, 0x21, 0x00


	//----- nvinfo : EIATTR_KPARAM_INFO
	.align		4
.L_73:
        /*0048*/ 	.byte	0x04, 0x17
        /*004a*/ 	.short	(.L_75 - .L_74)
.L_74:
        /*004c*/ 	.word	0x00000000
        /*0050*/ 	.short	0x0001
        /*0052*/ 	.short	0x0008
        /*0054*/ 	.byte	0x00, 0xf5, 0x21, 0x00


	//----- nvinfo : EIATTR_KPARAM_INFO
	.align		4
.L_75:
        /*0058*/ 	.byte	0x04, 0x17
        /*005a*/ 	.short	(.L_77 - .L_76)
.L_76:
        /*005c*/ 	.word	0x00000000
        /*0060*/ 	.short	0x0000
        /*0062*/ 	.short	0x0000
        /*0064*/ 	.byte	0x00, 0xf0, 0x11, 0x00


	//----- nvinfo : EIATTR_SPARSE_MMA_MASK
	.align		4
.L_77:
        /*0068*/ 	.byte	0x03, 0x50
        /*006a*/ 	.short	0x0000


	//----- nvinfo : EIATTR_MAXREG_COUNT
	.align		4
        /*006c*/ 	.byte	0x03, 0x1b
        /*006e*/ 	.short	0x00ff


	//----- nvinfo : EIATTR_MERCURY_ISA_VERSION
	.align		4
        /*0070*/ 	.byte	0x03, 0x5f
        /*0072*/ 	.short	0x0101


	//----- nvinfo : EIATTR_VRC_CTA_INIT_COUNT
	.align		4
        /*0074*/ 	.byte	0x02, 0x4a
	.zero		1
	.zero		1


	//----- nvinfo : EIATTR_EXIT_INSTR_OFFSETS
	.align		4
        /*0078*/ 	.byte	0x04, 0x1c
        /*007a*/ 	.short	(.L_79 - .L_78)


	//   ....[0]....
.L_78:
        /*007c*/ 	.word	0x00000070


	//   ....[1]....
        /*0080*/ 	.word	0x000000d0


	//   ....[2]....
        /*0084*/ 	.word	0x00000130


	//   ....[3]....
        /*0088*/ 	.word	0x00000230


	//   ....[4]....
        /*008c*/ 	.word	0x00000310


	//----- nvinfo : EIATTR_CRS_STACK_SIZE
	.align		4
.L_79:
        /*0090*/ 	.byte	0x04, 0x1e
        /*0092*/ 	.short	(.L_81 - .L_80)
.L_80:
        /*0094*/ 	.word	0x00000000


	//----- nvinfo : EIATTR_CBANK_PARAM_SIZE
	.align		4
.L_81:
        /*0098*/ 	.byte	0x03, 0x19
        /*009a*/ 	.short	0x0030


	//----- nvinfo : EIATTR_PARAM_CBANK
	.align		4
        /*009c*/ 	.byte	0x04, 0x0a
        /*009e*/ 	.short	(.L_83 - .L_82)
	.align		4
.L_82:
        /*00a0*/ 	.word	index@(.nv.constant0._Z20bfs_bottom_up_kerneliPKiS0_iPiS1_)
        /*00a4*/ 	.short	0x0380
        /*00a6*/ 	.short	0x0030


	//----- nvinfo : EIATTR_SW_WAR
	.align		4
.L_83:
        /*00a8*/ 	.byte	0x04, 0x36
        /*00aa*/ 	.short	(.L_85 - .L_84)
.L_84:
        /*00ac*/ 	.word	0x00000008
.L_85:


//--------------------- .nv.info._Z19bfs_top_down_kerneliPKiS0_iPiS0_iS1_S1_ --------------------------
	.section	.nv.info._Z19bfs_top_down_kerneliPKiS0_iPiS0_iS1_S1_,"",@"SHT_CUDA_INFO"
	.sectionflags	@""
	.align	4


	//----- nvinfo : EIATTR_CUDA_API_VERSION
	.align		4
        /*0000*/ 	.byte	0x04, 0x37
        /*0002*/ 	.short	(.L_87 - .L_86)
.L_86:
        /*0004*/ 	.word	0x00000082


	//----- nvinfo : EIATTR_KPARAM_INFO
	.align		4
.L_87:
        /*0008*/ 	.byte	0x04, 0x17
        /*000a*/ 	.short	(.L_89 - .L_88)
.L_88:
        /*000c*/ 	.word	0x00000000
        /*0010*/ 	.short	0x0008
        /*0012*/ 	.short	0x0040
        /*0014*/ 	.byte	0x00, 0xf5, 0x21, 0x00


	//----- nvinfo : EIATTR_KPARAM_INFO
	.align		4
.L_89:
        /*0018*/ 	.byte	0x04, 0x17
        /*001a*/ 	.short	(.L_91 - .L_90)
.L_90:
        /*001c*/ 	.word	0x00000000
        /*0020*/ 	.short	0x0007
        /*0022*/ 	.short	0x0038
        /*0024*/ 	.byte	0x00, 0xf5, 0x21, 0x00


	//----- nvinfo : EIATTR_KPARAM_INFO
	.align		4
.L_91:
        /*0028*/ 	.byte	0x04, 0x17
        /*002a*/ 	.short	(.L_93 - .L_92)
.L_92:
        /*002c*/ 	.word	0x00000000
        /*0030*/ 	.short	0x0006
        /*0032*/ 	.short	0x0030
        /*0034*/ 	.byte	0x00, 0xf0, 0x11, 0x00


	//----- nvinfo : EIATTR_KPARAM_INFO
	.align		4
.L_93:
        /*0038*/ 	.byte	0x04, 0x17
        /*003a*/ 	.short	(.L_95 - .L_94)
.L_94:
        /*003c*/ 	.word	0x00000000
        /*0040*/ 	.short	0x0005
        /*0042*/ 	.short	0x0028
        /*0044*/ 	.byte	0x00, 0xf5, 0x21, 0x00


	//----- nvinfo : EIATTR_KPARAM_INFO
	.align		4
.L_95:
        /*0048*/ 	.byte	0x04, 0x17
        /*004a*/ 	.short	(.L_97 - .L_96)
.L_96:
        /*004c*/ 	.word	0x00000000
        /*0050*/ 	.short	0x0004
        /*0052*/ 	.short	0x0020
        /*0054*/ 	.byte	0x00, 0xf5, 0x21, 0x00


	//----- nvinfo : EIATTR_KPARAM_INFO
	.align		4
.L_97:
        /*0058*/ 	.byte	0x04, 0x17
        /*005a*/ 	.short	(.L_99 - .L_98)
.L_98:
        /*005c*/ 	.word	0x00000000
        /*0060*/ 	.short	0x0003
        /*0062*/ 	.short	0x0018
        /*0064*/ 	.byte	0x00, 0xf0, 0x11, 0x00


	//----- nvinfo : EIATTR_KPARAM_INFO
	.align		4
.L_99:
        /*0068*/ 	.byte	0x04, 0x17
        /*006a*/ 	.short	(.L_101 - .L_100)
.L_100:
        /*006c*/ 	.word	0x00000000
        /*0070*/ 	.short	0x0002
        /*0072*/ 	.short	0x0010
        /*0074*/ 	.byte	0x00, 0xf5, 0x21, 0x00


	//----- nvinfo : EIATTR_KPARAM_INFO
	.align		4
.L_101:
        /*0078*/ 	.byte	0x04, 0x17
        /*007a*/ 	.short	(.L_103 - .L_102)
.L_102:
        /*007c*/ 	.word	0x00000000
        /*0080*/ 	.short	0x0001
        /*0082*/ 	.short	0x0008
        /*0084*/ 	.byte	0x00, 0xf5, 0x21, 0x00


	//----- nvinfo : EIATTR_KPARAM_INFO
	.align		4
.L_103:
        /*0088*/ 	.byte	0x04, 0x17
        /*008a*/ 	.short	(.L_105 - .L_104)
.L_104:
        /*008c*/ 	.word	0x00000000
        /*0090*/ 	.short	0x0000
        /*0092*/ 	.short	0x0000
        /*0094*/ 	.byte	0x00, 0xf0, 0x11, 0x00


	//----- nvinfo : EIATTR_SPARSE_MMA_MASK
	.align		4
.L_105:
        /*0098*/ 	.byte	0x03, 0x50
        /*009a*/ 	.short	0x0000


	//----- nvinfo : EIATTR_MAXREG_COUNT
	.align		4
        /*009c*/ 	.byte	0x03, 0x1b
        /*009e*/ 	.short	0x00ff


	//----- nvinfo : EIATTR_MERCURY_ISA_VERSION
	.align		4
        /*00a0*/ 	.byte	0x03, 0x5f
        /*00a2*/ 	.short	0x0101


	//----- nvinfo : EIATTR_INT_WARP_WIDE_INSTR_OFFSETS
	.align		4
        /*00a4*/ 	.byte	0x04, 0x31
        /*00a6*/ 	.short	(.L_107 - .L_106)


	//   ....[0]....
.L_106:
        /*00a8*/ 	.word	0x00000290


	//   ....[1]....
        /*00ac*/ 	.word	0x00000320


	//   ....[2]....
        /*00b0*/ 	.word	0x000004f0


	//   ....[3]....
        /*00b4*/ 	.word	0x00000580


	//   ....[4]....
        /*00b8*/ 	.word	0x00000660


	//   ....[5]....
        /*00bc*/ 	.word	0x000006f0


	//   ....[6]....
        /*00c0*/ 	.word	0x000007d0


	//   ....[7]....
        /*00c4*/ 	.word	0x00000860


	//   ....[8]....
        /*00c8*/ 	.word	0x00000960


	//   ....[9]....
        /*00cc*/ 	.word	0x000009f0


	//----- nvinfo : EIATTR_VRC_CTA_INIT_COUNT
	.align		4
.L_107:
        /*00d0*/ 	.byte	0x02, 0x4a
	.zero		1
	.zero		1


	//----- nvinfo : EIATTR_EXIT_INSTR_OFFSETS
	.align		4
        /*00d4*/ 	.byte	0x04, 0x1c
        /*00d6*/ 	.short	(.L_109 - .L_108)


	//   ....[0]....
.L_108:
        /*00d8*/ 	.word	0x00000070


	//   ....[1]....
        /*00dc*/ 	.word	0x00000110


	//   ....[2]....
        /*00e0*/ 	.word	0x000003c0


	//   ....[3]....
        /*00e4*/ 	.word	0x00000a60


	//----- nvinfo : EIATTR_CRS_STACK_SIZE
	.align		4
.L_109:
        /*00e8*/ 	.byte	0x04, 0x1e
        /*00ea*/ 	.short	(.L_111 - .L_110)
.L_110:
        /*00ec*/ 	.word	0x00000000


	//----- nvinfo : EIATTR_CBANK_PARAM_SIZE
	.align		4
.L_111:
        /*00f0*/ 	.byte	0x03, 0x19
        /*00f2*/ 	.short	0x0048


	//----- nvinfo : EIATTR_PARAM_CBANK
	.align		4
        /*00f4*/ 	.byte	0x04, 0x0a
        /*00f6*/ 	.short	(.L_113 - .L_112)
	.align		4
.L_112:
        /*00f8*/ 	.word	index@(.nv.constant0._Z19bfs_top_down_kerneliPKiS0_iPiS0_iS1_S1_)
        /*00fc*/ 	.short	0x0380
        /*00fe*/ 	.short	0x0048


	//----- nvinfo : EIATTR_SW_WAR
	.align		4
.L_113:
        /*0100*/ 	.byte	0x04, 0x36
        /*0102*/ 	.short	(.L_115 - .L_114)
.L_114:
        /*0104*/ 	.word	0x00000008
.L_115:


//--------------------- .nv.callgraph             --------------------------
	.section	.nv.callgraph,"",@"SHT_CUDA_CALLGRAPH"
	.align	4
	.sectionentsize	8
	.align		4
        /*0000*/ 	.word	0x00000000
	.align		4
        /*0004*/ 	.word	0xffffffff
	.align		4
        /*0008*/ 	.word	0x00000000
	.align		4
        /*000c*/ 	.word	0xfffffffe
	.align		4
        /*0010*/ 	.word	0x00000000
	.align		4
        /*0014*/ 	.word	0xfffffffd
	.align		4
        /*0018*/ 	.word	0x00000000
	.align		4
        /*001c*/ 	.word	0xfffffffc


//--------------------- .text._Z21count_frontier_kerneliPKiiPi --------------------------
	.section	.text._Z21count_frontier_kerneliPKiiPi,"ax",@progbits
	.align	128
        .global         _Z21count_frontier_kerneliPKiiPi
        .type           _Z21count_frontier_kerneliPKiiPi,@function
        .size           _Z21count_frontier_kerneliPKiiPi,(.L_x_23 - _Z21count_frontier_kerneliPKiiPi)
        .other          _Z21count_frontier_kerneliPKiiPi,@"STO_CUDA_ENTRY STV_DEFAULT"
_Z21count_frontier_kerneliPKiiPi:
.text._Z21count_frontier_kerneliPKiiPi:
[----:B------:R-:W-:Y:S01]  /*0000*/  LDC R1, c[0x0][0x37c] ;  /* 0x0000df00ff017b82 */ /* 0x000fe20000000800 */
[----:B------:R-:W0:Y:S07]  /*0010*/  S2R R0, SR_TID.X ;  /* 0x0000000000007919 */ /* 0x000e2e0000002100 */
[----:B------:R-:W0:Y:S01]  /*0020*/  S2UR UR4, SR_CTAID.X ;  /* 0x00000000000479c3 */ /* 0x000e220000002500 */
[----:B------:R-:W1:Y:S07]  /*0030*/  LDCU UR5, c[0x0][0x380] ;  /* 0x00007000ff0577ac */ /* 0x000e6e0008000800 */
[----:B------:R-:W0:Y:S02]  /*0040*/  LDC R5, c[0x0][0x360] ;  /* 0x0000d800ff057b82 */ /* 0x000e240000000800 */
[----:B0-----:R-:W-:-:S05]  /*0050*/  IMAD R5, R5, UR4, R0 ;  /* 0x0000000405057c24 */ /* 0x001fca000f8e0200 */
[----:B-1----:R-:W-:-:S13]  /*0060*/  ISETP.GE.AND P0, PT, R5, UR5, PT ;  /* 0x0000000505007c0c */ /* 0x002fda000bf06270 */
[----:B------:R-:W-:Y:S05]  /*0070*/  @P0 EXIT ;  /* 0x000000000000094d */ /* 0x000fea0003800000 */
[----:B------:R-:W0:Y:S01]  /*0080*/  LDC.64 R2, c[0x0][0x388] ;  /* 0x0000e200ff027b82 */ /* 0x000e220000000a00 */
[----:B------:R-:W1:Y:S01]  /*0090*/  LDCU.64 UR6, c[0x0][0x358] ;  /* 0x00006b00ff0677ac */ /* 0x000e620008000a00 */
[----:B------:R-:W2:Y:S01]  /*00a0*/  LDCU UR4, c[0x0][0x390] ;  /* 0x00007200ff0477ac */ /* 0x000ea20008000800 */
[----:B0-----:R-:W-:-:S06]  /*00b0*/  IMAD.WIDE R2, R5, 0x4, R2 ;  /* 0x0000000405027825 */ /* 0x001fcc00078e0202 */
[----:B-1----:R-:W3:Y:S01]  /*00c0*/  LDG.E R2, desc[UR6][R2.64] ;  /* 0x0000000602027981 */ /* 0x002ee2000c1e1900 */
[----:B--2---:R-:W-:-:S06]  /*00d0*/  UIADD3 UR4, UPT, UPT, UR4, 0x1, URZ ;  /* 0x0000000104047890 */ /* 0x004fcc000fffe0ff */
[----:B---3--:R-:W-:-:S13]  /*00e0*/  ISETP.NE.AND P0, PT, R2, UR4, PT ;  /* 0x0000000402007c0c */ /* 0x008fda000bf05270 */
[----:B------:R-:W-:Y:S05]  /*00f0*/  @P0 EXIT ;  /* 0x000000000000094d */ /* 0x000fea0003800000 */
[----:B------:R-:W0:Y:S01]  /*0100*/  S2R R0, SR_LANEID ;  /* 0x0000000000007919 */ /* 0x000e220000000000 */
[----:B------:R-:W1:Y:S01]  /*0110*/  LDC.64 R2, c[0x0][0x398] ;  /* 0x0000e600ff027b82 */ /* 0x000e620000000a00 */
[----:B------:R-:W-:Y:S02]  /*0120*/  VOTEU.ANY UR4, UPT, PT ;  /* 0x0000000000047886 */ /* 0x000fe400038e0100 */
[----:B------:R-:W-:Y:S02]  /*0130*/  UFLO.U32 UR5, UR4 ;  /* 0x00000004000572bd */ /* 0x000fe400080e0000 */
[----:B------:R-:W1:Y:S04]  /*0140*/  POPC R5, UR4 ;  /* 0x0000000400057d09 */ /* 0x000e680008000000 */
[----:B0-----:R-:W-:-:S13]  /*0150*/  ISETP.EQ.U32.AND P0, PT, R0, UR5, PT ;  /* 0x0000000500007c0c */ /* 0x001fda000bf02070 */
[----:B-1----:R-:W-:Y:S01]  /*0160*/  @P0 REDG.E.ADD.STRONG.GPU desc[UR6][R2.64], R5 ;  /* 0x000000050200098e */ /* 0x002fe2000c12e106 */
[----:B------:R-:W-:Y:S05]  /*0170*/  EXIT ;  /* 0x000000000000794d */ /* 0x000fea0003800000 */
.L_x_0:
[----:B------:R-:W-:-:S00]  /*0180*/  BRA `(.L_x_0) ;  /* 0xfffffffc00fc7947 */ /* 0x000fc0000383ffff */
[----:B------:R-:W-:-:S00]  /*0190*/  NOP ;  /* 0x0000000000007918 */ /* 0x000fc00000000000 */
        /* <DEDUP_REMOVED lines=14> */
.L_x_23:


//--------------------- .text._Z23bfs_edge_centric_kerneliPKiS0_iPiS1_ --------------------------
	.section	.text._Z23bfs_edge_centric_kerneliPKiS0_iPiS1_,"ax",@progbits
	.align	128
        .global         _Z23bfs_edge_centric_kerneliPKiS0_iPiS1_
        .type           _Z23bfs_edge_centric_kerneliPKiS0_iPiS1_,@function
        .size           _Z23bfs_edge_centric_kerneliPKiS0_iPiS1_,(.L_x_24 - _Z23bfs_edge_centric_kerneliPKiS0_iPiS1_)
        .other          _Z23bfs_edge_centric_kerneliPKiS0_iPiS1_,@"STO_CUDA_ENTRY STV_DEFAULT"
_Z23bfs_edge_centric_kerneliPKiS0_iPiS1_:
.text._Z23bfs_edge_centric_kerneliPKiS0_iPiS1_:
        /* <DEDUP_REMOVED lines=9> */
[----:B------:R-:W1:Y:S07]  /*0090*/  LDCU.64 UR4, c[0x0][0x358] ;  /* 0x00006b00ff0477ac */ /* 0x000e6e0008000a00 */
[----:B------:R-:W2:Y:S08]  /*00a0*/  LDC.64 R8, c[0x0][0x3a0] ;  /* 0x0000e800ff087b82 */ /* 0x000eb00000000a00 */
[----:B------:R-:W3:Y:S01]  /*00b0*/  LDC.64 R6, c[0x0][0x390] ;  /* 0x0000e400ff067b82 */ /* 0x000ee20000000a00 */
[----:B0-----:R-:W-:-:S07]  /*00c0*/  IMAD.WIDE R4, R11, 0x4, R4 ;  /* 0x000000040b047825 */ /* 0x001fce00078e0204 */
[----:B------:R-:W0:Y:S01]  /*00d0*/  LDC R13, c[0x0][0x398] ;  /* 0x0000e600ff0d7b82 */ /* 0x000e220000000800 */
[----:B-1----:R-:W2:Y:S01]  /*00e0*/  LDG.E R3, desc[UR4][R4.64] ;  /* 0x0000000404037981 */ /* 0x002ea2000c1e1900 */
[----:B---3--:R-:W-:-:S06]  /*00f0*/  IMAD.WIDE R6, R11, 0x4, R6 ;  /* 0x000000040b067825 */ /* 0x008fcc00078e0206 */
[----:B------:R-:W3:Y:S01]  /*0100*/  LDG.E R7, desc[UR4][R6.64] ;  /* 0x0000000406077981 */ /* 0x000ee2000c1e1900 */
[----:B--2---:R-:W-:-:S05]  /*0110*/  IMAD.WIDE R2, R3, 0x4, R8 ;  /* 0x0000000403027825 */ /* 0x004fca00078e0208 */
[----:B------:R-:W0:Y:S01]  /*0120*/  LDG.E R0, desc[UR4][R2.64] ;  /* 0x0000000402007981 */ /* 0x000e22000c1e1900 */
[----:B------:R-:W-:Y:S01]  /*0130*/  BSSY.RECONVERGENT B0, `(.L_x_1) ;  /* 0x000000f000007945 */ /* 0x000fe20003800200 */
[----:B---3--:R-:W-:Y:S01]  /*0140*/  IMAD.WIDE R10, R7, 0x4, R8 ;  /* 0x00000004070a7825 */ /* 0x008fe200078e0208 */
[----:B0-----:R-:W-:-:S13]  /*0150*/  ISETP.NE.AND P0, PT, R0, R13, PT ;  /* 0x0000000d0000720c */ /* 0x001fda0003f05270 */
[----:B------:R-:W-:Y:S05]  /*0160*/  @P0 BRA `(.L_x_2) ;  /* 0x00000000002c0947 */ /* 0x000fea0003800000 */
[----:B------:R-:W-:-:S05]  /*0170*/  IMAD.WIDE R4, R7, 0x4, R8 ;  /* 0x0000000407047825 */ /* 0x000fca00078e0208 */
[----:B------:R-:W2:Y:S02]  /*0180*/  LDG.E R0, desc[UR4][R4.64] ;  /* 0x0000000404007981 */ /* 0x000ea4000c1e1900 */
[----:B--2---:R-:W-:-:S13]  /*0190*/  ISETP.NE.AND P0, PT, R0, 0x3f3f3f3f, PT ;  /* 0x3f3f3f3f0000780c */ /* 0x004fda0003f05270 */
[----:B------:R-:W-:Y:S05]  /*01a0*/  @P0 BRA `(.L_x_2) ;  /* 0x00000000001c0947 */ /* 0x000fea0003800000 */
[----:B------:R-:W-:Y:S02]  /*01b0*/  VIADD R9, R13, 0x1 ;  /* 0x000000010d097836 */ /* 0x000fe40000000000 */
[----:B------:R-:W-:-:S05]  /*01c0*/  IMAD.MOV.U32 R8, RZ, RZ, 0x3f3f3f3f ;  /* 0x3f3f3f3fff087424 */ /* 0x000fca00078e00ff */
[----:B------:R-:W2:Y:S02]  /*01d0*/  ATOMG.E.CAS.STRONG.GPU PT, R4, [R4], R8, R9 ;  /* 0x00000008040473a9 */ /* 0x000ea400001ee109 */
[----:B--2---:R-:W-:-:S13]  /*01e0*/  ISETP.NE.AND P0, PT, R4, 0x3f3f3f3f, PT ;  /* 0x3f3f3f3f0400780c */ /* 0x004fda0003f05270 */
[----:B------:R-:W0:Y:S01]  /*01f0*/  @!P0 LDC.64 R6, c[0x0][0x3a8] ;  /* 0x0000ea00ff068b82 */ /* 0x000e220000000a00 */
[----:B------:R-:W-:-:S05]  /*0200*/  @!P0 MOV R15, 0x1 ;  /* 0x00000001000f8802 */ /* 0x000fca0000000f00 */
[----:B0-----:R0:W-:Y:S02]  /*0210*/  @!P0 STG.E desc[UR4][R6.64], R15 ;  /* 0x0000000f06008986 */ /* 0x0011e4000c101904 */
.L_x_2:
[----:B------:R-:W-:Y:S05]  /*0220*/  BSYNC.RECONVERGENT B0 ;  /* 0x0000000000007941 */ /* 0x000fea0003800200 */
.L_x_1:
[----:B------:R-:W2:Y:S02]  /*0230*/  LDG.E R10, desc[UR4][R10.64] ;  /* 0x000000040a0a7981 */ /* 0x000ea4000c1e1900 */
[----:B--2---:R-:W-:-:S13]  /*0240*/  ISETP.NE.AND P0, PT, R10, R13, PT ;  /* 0x0000000d0a00720c */ /* 0x004fda0003f05270 */
[----:B------:R-:W-:Y:S05]  /*0250*/  @P0 EXIT ;  /* 0x000000000000094d */ /* 0x000fea0003800000 */
[----:B------:R-:W2:Y:S02]  /*0260*/  LDG.E R0, desc[UR4][R2.64] ;  /* 0x0000000402007981 */ /* 0x000ea4000c1e1900 */
[----:B--2---:R-:W-:-:S13]  /*0270*/  ISETP.NE.AND P0, PT, R0, 0x3f3f3f3f, PT ;  /* 0x3f3f3f3f0000780c */ /* 0x004fda0003f05270 */
[----:B------:R-:W-:Y:S05]  /*0280*/  @P0 EXIT ;  /* 0x000000000000094d */ /* 0x000fea0003800000 */
[----:B------:R-:W-:Y:S02]  /*0290*/  HFMA2 R12, -RZ, RZ, 1.8115234375, 1.8115234375 ;  /* 0x3f3f3f3fff0c7431 */ /* 0x000fe400000001ff */
[----:B------:R-:W-:-:S05]  /*02a0*/  VIADD R13, R13, 0x1 ;  /* 0x000000010d0d7836 */ /* 0x000fca0000000000 */
[----:B------:R-:W2:Y:S02]  /*02b0*/  ATOMG.E.CAS.STRONG.GPU PT, R2, [R2], R12, R13 ;  /* 0x0000000c020273a9 */ /* 0x000ea400001ee10d */
[----:B--2---:R-:W-:-:S13]  /*02c0*/  ISETP.NE.AND P0, PT, R2, 0x3f3f3f3f, PT ;  /* 0x3f3f3f3f0200780c */ /* 0x004fda0003f05270 */
[----:B------:R-:W-:Y:S05]  /*02d0*/  @P0 EXIT ;  /* 0x000000000000094d */ /* 0x000fea0003800000 */
[----:B------:R-:W1:Y:S01]  /*02e0*/  LDC.64 R2, c[0x0][0x3a8] ;  /* 0x0000ea00ff027b82 */ /* 0x000e620000000a00 */
[----:B------:R-:W-:-:S05]  /*02f0*/  MOV R5, 0x1 ;  /* 0x0000000100057802 */ /* 0x000fca0000000f00 */
[----:B-1----:R-:W-:Y:S01]  /*0300*/  STG.E desc[UR4][R2.64], R5 ;  /* 0x0000000502007986 */ /* 0x002fe2000c101904 */
[----:B------:R-:W-:Y:S05]  /*0310*/  EXIT ;  /* 0x000000000000794d */ /* 0x000fea0003800000 */
.L_x_3:
        /* <DEDUP_REMOVED lines=14> */
.L_x_24:


//--------------------- .text._Z20bfs_bottom_up_kerneliPKiS0_iPiS1_ --------------------------
	.section	.text._Z20bfs_bottom_up_kerneliPKiS0_iPiS1_,"ax",@progbits
	.align	128
        .global         _Z20bfs_bottom_up_kerneliPKiS0_iPiS1_
        .type           _Z20bfs_bottom_up_kerneliPKiS0_iPiS1_,@function
        .size           _Z20bfs_bottom_up_kerneliPKiS0_iPiS1_,(.L_x_25 - _Z20bfs_bottom_up_kerneliPKiS0_iPiS1_)
        .other          _Z20bfs_bottom_up_kerneliPKiS0_iPiS1_,@"STO_CUDA_ENTRY STV_DEFAULT"
_Z20bfs_bottom_up_kerneliPKiS0_iPiS1_:
.text._Z20bfs_bottom_up_kerneliPKiS0_iPiS1_:
        /* <DEDUP_REMOVED lines=10> */
[----:B0-----:R-:W-:-:S05]  /*00a0*/  IMAD.WIDE R2, R9, 0x4, R6 ;  /* 0x0000000409027825 */ /* 0x001fca00078e0206 */
[----:B-1----:R-:W2:Y:S02]  /*00b0*/  LDG.E R0, desc[UR4][R2.64] ;  /* 0x0000000402007981 */ /* 0x002ea4000c1e1900 */
[----:B--2---:R-:W-:-:S13]  /*00c0*/  ISETP.NE.AND P0, PT, R0, 0x3f3f3f3f, PT ;  /* 0x3f3f3f3f0000780c */ /* 0x004fda0003f05270 */
[----:B------:R-:W-:Y:S05]  /*00d0*/  @P0 EXIT ;  /* 0x000000000000094d */ /* 0x000fea0003800000 */
[----:B------:R-:W0:Y:S02]  /*00e0*/  LDC.64 R4, c[0x0][0x388] ;  /* 0x0000e200ff047b82 */ /* 0x000e240000000a00 */
[----:B0-----:R-:W-:-:S05]  /*00f0*/  IMAD.WIDE R4, R9, 0x4, R4 ;  /* 0x0000000409047825 */ /* 0x001fca00078e0204 */
[----:B------:R-:W2:Y:S04]  /*0100*/  LDG.E R0, desc[UR4][R4.64] ;  /* 0x0000000404007981 */ /* 0x000ea8000c1e1900 */
[----:B------:R-:W2:Y:S02]  /*0110*/  LDG.E R13, desc[UR4][R4.64+0x4] ;  /* 0x00000404040d7981 */ /* 0x000ea4000c1e1900 */
[----:B--2---:R-:W-:-:S13]  /*0120*/  ISETP.GE.AND P0, PT, R0, R13, PT ;  /* 0x0000000d0000720c */ /* 0x004fda0003f06270 */
[----:B------:R-:W-:Y:S05]  /*0130*/  @P0 EXIT ;  /* 0x000000000000094d */ /* 0x000fea0003800000 */
[----:B------:R-:W0:Y:S01]  /*0140*/  LDC.64 R4, c[0x0][0x390] ;  /* 0x0000e400ff047b82 */ /* 0x000e220000000a00 */
[----:B------:R-:W1:Y:S07]  /*0150*/  LDCU UR6, c[0x0][0x398] ;  /* 0x00007300ff0677ac */ /* 0x000e6e0008000800 */
[----:B------:R-:W2:Y:S08]  /*0160*/  LDC.64 R8, c[0x0][0x390] ;  /* 0x0000e400ff087b82 */ /* 0x000eb00000000a00 */
[----:B------:R-:W3:Y:S01]  /*0170*/  LDC.64 R10, c[0x0][0x3a0] ;  /* 0x0000e800ff0a7b82 */ /* 0x000ee20000000a00 */
[----:B0-----:R-:W-:-:S06]  /*0180*/  IMAD.WIDE R4, R0, 0x4, R4 ;  /* 0x0000000400047825 */ /* 0x001fcc00078e0204 */
[----:B------:R-:W4:Y:S02]  /*0190*/  LDG.E R5, desc[UR4][R4.64] ;  /* 0x0000000404057981 */ /* 0x000f24000c1e1900 */
[----:B----4-:R-:W-:-:S06]  /*01a0*/  IMAD.WIDE R6, R5, 0x4, R6 ;  /* 0x0000000405067825 */ /* 0x010fcc00078e0206 */
[----:B------:R-:W4:Y:S01]  /*01b0*/  LDG.E R6, desc[UR4][R6.64] ;  /* 0x0000000406067981 */ /* 0x000f22000c1e1900 */
[----:B-1----:R-:W-:Y:S01]  /*01c0*/  MOV R15, UR6 ;  /* 0x00000006000f7c02 */ /* 0x002fe20008000f00 */
[----:B------:R-:W0:Y:S01]  /*01d0*/  LDCU UR6, c[0x0][0x398] ;  /* 0x00007300ff0677ac */ /* 0x000e220008000800 */
[----:B------:R-:W-:Y:S02]  /*01e0*/  BSSY.RECONVERGENT B0, `(.L_x_4) ;  /* 0x000000d000007945 */ /* 0x000fe40003800200 */
[----:B----4-:R-:W-:-:S13]  /*01f0*/  ISETP.NE.AND P0, PT, R6, R15, PT ;  /* 0x0000000f0600720c */ /* 0x010fda0003f05270 */
[----:B0-23--:R-:W-:Y:S05]  /*0200*/  @!P0 BRA `(.L_x_5) ;  /* 0x0000000000288947 */ /* 0x00dfea0003800000 */
.L_x_6:
[----:B------:R-:W-:-:S04]  /*0210*/  IADD3 R0, PT, PT, R0, 0x1, RZ ;  /* 0x0000000100007810 */ /* 0x000fc80007ffe0ff */
[----:B------:R-:W-:-:S13]  /*0220*/  ISETP.NE.AND P0, PT, R0, R13, PT ;  /* 0x0000000d0000720c */ /* 0x000fda0003f05270 */
[----:B------:R-:W-:Y:S05]  /*0230*/  @!P0 EXIT ;  /* 0x000000000000894d */ /* 0x000fea0003800000 */
[----:B------:R-:W-:-:S05]  /*0240*/  IMAD.WIDE R6, R0, 0x4, R8 ;  /* 0x0000000400067825 */ /* 0x000fca00078e0208 */
[----:B------:R-:W2:Y:S02]  /*0250*/  LDG.E R5, desc[UR4][R6.64] ;  /* 0x0000000406057981 */ /* 0x000ea4000c1e1900 */
[----:B--2---:R-:W-:-:S06]  /*0260*/  IMAD.WIDE R4, R5, 0x4, R10 ;  /* 0x0000000405047825 */ /* 0x004fcc00078e020a */
[----:B------:R-:W2:Y:S01]  /*0270*/  LDG.E R4, desc[UR4][R4.64] ;  /* 0x0000000404047981 */ /* 0x000ea2000c1e1900 */
[----:B------:R-:W-:-:S05]  /*0280*/  IMAD.U32 R15, RZ, RZ, UR6 ;  /* 0x00000006ff0f7e24 */ /* 0x000fca000f8e00ff */
[----:B--2---:R-:W-:-:S13]  /*0290*/  ISETP.NE.AND P0, PT, R4, R15, PT ;  /* 0x0000000f0400720c */ /* 0x004fda0003f05270 */
[----:B------:R-:W-:Y:S05]  /*02a0*/  @P0 BRA `(.L_x_6) ;  /* 0xfffffffc00d80947 */ /* 0x000fea000383ffff */
.L_x_5:
[----:B------:R-:W-:Y:S05]  /*02b0*/  BSYNC.RECONVERGENT B0 ;  /* 0x0000000000007941 */ /* 0x000fea0003800200 */
.L_x_4:
[----:B------:R-:W0:Y:S01]  /*02c0*/  LDC.64 R4, c[0x0][0x3a8] ;  /* 0x0000ea00ff047b82 */ /* 0x000e220000000a00 */
[----:B------:R-:W-:Y:S01]  /*02d0*/  IADD3 R7, PT, PT, R15, 0x1, RZ ;  /* 0x000000010f077810 */ /* 0x000fe20007ffe0ff */
[----:B------:R-:W-:-:S04]  /*02e0*/  IMAD.MOV.U32 R9, RZ, RZ, 0x1 ;  /* 0x00000001ff097424 */ /* 0x000fc800078e00ff */
[----:B------:R-:W-:Y:S04]  /*02f0*/  STG.E desc[UR4][R2.64], R7 ;  /* 0x0000000702007986 */ /* 0x000fe8000c101904 */
[----:B0-----:R-:W-:Y:S01]  /*0300*/  STG.E desc[UR4][R4.64], R9 ;  /* 0x0000000904007986 */ /* 0x001fe2000c101904 */
[----:B------:R-:W-:Y:S05]  /*0310*/  EXIT ;  /* 0x000000000000794d */ /* 0x000fea0003800000 */
.L_x_7:
        /* <DEDUP_REMOVED lines=14> */
.L_x_25:


//--------------------- .text._Z19bfs_top_down_kerneliPKiS0_iPiS0_iS1_S1_ --------------------------
	.section	.text._Z19bfs_top_down_kerneliPKiS0_iPiS0_iS1_S1_,"ax",@progbits
	.align	128
        .global         _Z19bfs_top_down_kerneliPKiS0_iPiS0_iS1_S1_
        .type           _Z19bfs_top_down_kerneliPKiS0_iPiS0_iS1_S1_,@function
        .size           _Z19bfs_top_down_kerneliPKiS0_iPiS0_iS1_S1_,(.L_x_26 - _Z19bfs_top_down_kerneliPKiS0_iPiS0_iS1_S1_)
        .other          _Z19bfs_top_down_kerneliPKiS0_iPiS0_iS1_S1_,@"STO_CUDA_ENTRY STV_DEFAULT"
_Z19bfs_top_down_kerneliPKiS0_iPiS0_iS1_S1_:
.text._Z19bfs_top_down_kerneliPKiS0_iPiS0_iS1_S1_:
        /* <DEDUP_REMOVED lines=10> */
[----:B0-----:R-:W-:-:S06]  /*00a0*/  IMAD.WIDE R2, R5, 0x4, R2 ;  /* 0x0000000405027825 */ /* 0x001fcc00078e0202 */
[----:B------:R-:W0:Y:S01]  /*00b0*/  LDC.64 R4, c[0x0][0x388] ;  /* 0x0000e200ff047b82 */ /* 0x000e220000000a00 */
[----:B-1----:R-:W0:Y:S02]  /*00c0*/  LDG.E R3, desc[UR6][R2.64] ;  /* 0x0000000602037981 */ /* 0x002e24000c1e1900 */
[----:B0-----:R-:W-:-:S05]  /*00d0*/  IMAD.WIDE R4, R3, 0x4, R4 ;  /* 0x0000000403047825 */ /* 0x001fca00078e0204 */
[----:B------:R-:W2:Y:S04]  /*00e0*/  LDG.E R10, desc[UR6][R4.64] ;  /* 0x00000006040a7981 */ /* 0x000ea8000c1e1900 */
[----:B------:R-:W2:Y:S02]  /*00f0*/  LDG.E R11, desc[UR6][R4.64+0x4] ;  /* 0x00000406040b7981 */ /* 0x000ea4000c1e1900 */
[----:B--2---:R-:W-:-:S13]  /*0100*/  ISETP.GE.AND P0, PT, R10, R11, PT ;  /* 0x0000000b0a00720c */ /* 0x004fda0003f06270 */
[----:B------:R-:W-:Y:S05]  /*0110*/  @P0 EXIT ;  /* 0x000000000000094d */ /* 0x000fea0003800000 */
[----:B------:R-:W0:Y:S01]  /*0120*/  LDC R3, c[0x0][0x398] ;  /* 0x0000e600ff037b82 */ /* 0x000e220000000800 */
[--C-:B------:R-:W-:Y:S01]  /*0130*/  IMAD.IADD R0, R11, 0x1, -R10.reuse ;  /* 0x000000010b007824 */ /* 0x100fe200078e0a0a */
[----:B------:R-:W-:Y:S04]  /*0140*/  BSSY.RECONVERGENT B0, `(.L_x_8) ;  /* 0x0000025000007945 */ /* 0x000fe80003800200 */
[----:B------:R-:W-:Y:S01]  /*0150*/  LOP3.LUT P0, R12, R0, 0x3, RZ, 0xc0, !PT ;  /* 0x00000003000c7812 */ /* 0x000fe2000780c0ff */
[----:B------:R-:W-:Y:S01]  /*0160*/  IMAD.MOV.U32 R0, RZ, RZ, R10 ;  /* 0x000000ffff007224 */ /* 0x000fe200078e000a */
[----:B0-----:R-:W-:-:S11]  /*0170*/  IADD3 R3, PT, PT, R3, 0x1, RZ ;  /* 0x0000000103037810 */ /* 0x001fd60007ffe0ff */
[----:B------:R-:W-:Y:S05]  /*0180*/  @!P0 BRA `(.L_x_9) ;  /* 0x0000000000808947 */ /* 0x000fea0003800000 */
[----:B------:R-:W0:Y:S01]  /*0190*/  LDC.64 R4, c[0x0][0x3b8] ;  /* 0x0000ee00ff047b82 */ /* 0x000e220000000a00 */
[----:B------:R-:W-:Y:S02]  /*01a0*/  IMAD.MOV R12, RZ, RZ, -R12 ;  /* 0x000000ffff0c7224 */ /* 0x000fe400078e0a0c */
[----:B------:R-:W-:-:S05]  /*01b0*/  IMAD.MOV.U32 R0, RZ, RZ, R10 ;  /* 0x000000ffff007224 */ /* 0x000fca00078e000a */
[----:B------:R-:W1:Y:S08]  /*01c0*/  LDC.64 R6, c[0x0][0x3a0] ;  /* 0x0000e800ff067b82 */ /* 0x000e700000000a00 */
[----:B------:R-:W2:Y:S02]  /*01d0*/  LDC.64 R8, c[0x0][0x390] ;  /* 0x0000e400ff087b82 */ /* 0x000ea40000000a00 */
.L_x_12:
[----:B--2---:R-:W-:-:S05]  /*01e0*/  IMAD.WIDE R14, R0, 0x4, R8 ;  /* 0x00000004000e7825 */ /* 0x004fca00078e0208 */
[----:B-1----:R-:W1:Y:S01]  /*01f0*/  LDG.E R19, desc[UR6][R14.64] ;  /* 0x000000060e137981 */ /* 0x002e62000c1e1900 */
[----:B------:R-:W-:Y:S02]  /*0200*/  HFMA2 R2, -RZ, RZ, 1.8115234375, 1.8115234375 ;  /* 0x3f3f3f3fff027431 */ /* 0x000fe400000001ff */
[----:B-1----:R-:W-:-:S05]  /*0210*/  IMAD.WIDE R16, R19, 0x4, R6 ;  /* 0x0000000413107825 */ /* 0x002fca00078e0206 */
[----:B------:R-:W2:Y:S01]  /*0220*/  ATOMG.E.CAS.STRONG.GPU PT, R2, [R16], R2, R3 ;  /* 0x00000002100273a9 */ /* 0x000ea200001ee103 */
[----:B------:R-:W-:Y:S01]  /*0230*/  VIADD R12, R12, 0x1 ;  /* 0x000000010c0c7836 */ /* 0x000fe20000000000 */
[----:B------:R-:W-:Y:S04]  /*0240*/  BSSY.RECONVERGENT B1, `(.L_x_10) ;  /* 0x0000012000017945 */ /* 0x000fe80003800200 */
[----:B------:R-:W-:Y:S02]  /*0250*/  ISETP.NE.AND P0, PT, R12, RZ, PT ;  /* 0x000000ff0c00720c */ /* 0x000fe40003f05270 */
[----:B--2---:R-:W-:-:S13]  /*0260*/  ISETP.NE.AND P1, PT, R2, 0x3f3f3f3f, PT ;  /* 0x3f3f3f3f0200780c */ /* 0x004fda0003f25270 */
[----:B------:R-:W-:Y:S05]  /*0270*/  @P1 BRA `(.L_x_11) ;  /* 0x0000000000381947 */ /* 0x000fea0003800000 */
[----:B------:R-:W1:Y:S01]  /*0280*/  S2R R17, SR_LANEID ;  /* 0x0000000000117919 */ /* 0x000e620000000000 */
[----:B------:R-:W-:Y:S01]  /*0290*/  VOTEU.ANY UR4, UPT, PT ;  /* 0x0000000000047886 */ /* 0x000fe200038e0100 */
[----:B------:R-:W2:Y:S01]  /*02a0*/  LDC.64 R14, c[0x0][0x3c0] ;  /* 0x0000f000ff0e7b82 */ /* 0x000ea20000000a00 */
[----:B------:R-:W1:Y:S08]  /*02b0*/  FLO.U32 R2, UR4 ;  /* 0x0000000400027d00 */ /* 0x000e7000080e0000 */
[----:B------:R-:W2:Y:S01]  /*02c0*/  POPC R13, UR4 ;  /* 0x00000004000d7d09 */ /* 0x000ea20008000000 */
[----:B-1----:R-:W-:-:S13]  /*02d0*/  ISETP.EQ.U32.AND P1, PT, R2, R17, PT ;  /* 0x000000110200720c */ /* 0x002fda0003f22070 */
[----:B--2---:R-:W2:Y:S01]  /*02e0*/  @P1 ATOMG.E.ADD.STRONG.GPU PT, R13, desc[UR6][R14.64], R13 ;  /* 0x8000000d0e0d19a8 */ /* 0x004ea200081ef106 */
[----:B------:R-:W1:Y:S02]  /*02f0*/  S2R R16, SR_LTMASK ;  /* 0x0000000000107919 */ /* 0x000e640000003900 */
[----:B-1----:R-:W-:-:S06]  /*0300*/  LOP3.LUT R18, R16, UR4, RZ, 0xc0, !PT ;  /* 0x0000000410127c12 */ /* 0x002fcc000f8ec0ff */
[----:B------:R-:W1:Y:S01]  /*0310*/  POPC R18, R18 ;  /* 0x0000001200127309 */ /* 0x000e620000000000 */
[----:B--2---:R-:W1:Y:S02]  /*0320*/  SHFL.IDX PT, R17, R13, R2, 0x1f ;  /* 0x00001f020d117589 */ /* 0x004e6400000e0000 */
[----:B-1----:R-:W-:-:S04]  /*0330*/  IMAD.IADD R17, R17, 0x1, R18 ;  /* 0x0000000111117824 */ /* 0x002fc800078e0212 */
[----:B0-----:R-:W-:-:S05]  /*0340*/  IMAD.WIDE R16, R17, 0x4, R4 ;  /* 0x0000000411107825 */ /* 0x001fca00078e0204 */
[----:B------:R1:W-:Y:S02]  /*0350*/  STG.E desc[UR6][R16.64], R19 ;  /* 0x0000001310007986 */ /* 0x0003e4000c101906 */
.L_x_11:
[----:B------:R-:W-:Y:S05]  /*0360*/  BSYNC.RECONVERGENT B1 ;  /* 0x0000000000017941 */ /* 0x000fea0003800200 */
.L_x_10:
[----:B------:R-:W-:Y:S01]  /*0370*/  IADD3 R0, PT, PT, R0, 0x1, RZ ;  /* 0x0000000100007810 */ /* 0x000fe20007ffe0ff */
[----:B------:R-:W-:Y:S06]  /*0380*/  @P0 BRA `(.L_x_12) ;  /* 0xfffffffc00940947 */ /* 0x000fec000383ffff */
.L_x_9:
[----:B------:R-:W-:Y:S05]  /*0390*/  BSYNC.RECONVERGENT B0 ;  /* 0x0000000000007941 */ /* 0x000fea0003800200 */
.L_x_8:
[----:B------:R-:W-:-:S05]  /*03a0*/  IMAD.IADD R2, R10, 0x1, -R11 ;  /* 0x000000010a027824 */ /* 0x000fca00078e0a0b */
[----:B------:R-:W-:-:S13]  /*03b0*/  ISETP.GT.U32.AND P0, PT, R2, -0x4, PT ;  /* 0xfffffffc0200780c */ /* 0x000fda0003f04070 */
[----:B------:R-:W-:Y:S05]  /*03c0*/  @P0 EXIT ;  /* 0x000000000000094d */ /* 0x000fea0003800000 */
[----:B0-----:R-:W0:Y:S01]  /*03d0*/  LDC.64 R4, c[0x0][0x3b8] ;  /* 0x0000ee00ff047b82 */ /* 0x001e220000000a00 */
[----:B------:R-:W2:Y:S01]  /*03e0*/  LDCU.64 UR4, c[0x0][0x390] ;  /* 0x00007200ff0477ac */ /* 0x000ea20008000a00 */
[----:B------:R-:W-:-:S06]  /*03f0*/  IADD3 R2, PT, PT, -R11, R0, RZ ;  /* 0x000000000b027210 */ /* 0x000fcc0007ffe1ff */
[----:B------:R-:W3:Y:S01]  /*0400*/  LDC.64 R6, c[0x0][0x3a0] ;  /* 0x0000e800ff067b82 */ /* 0x000ee20000000a00 */
[----:B--2---:R-:W-:-:S04]  /*0410*/  UIADD3 UR4, UP0, UPT, UR4, 0x8, URZ ;  /* 0x0000000804047890 */ /* 0x004fc8000ff1e0ff */
[----:B------:R-:W-:-:S12]  /*0420*/  UIADD3.X UR5, UPT, UPT, URZ, UR5, URZ, UP0, !UPT ;  /* 0x00000005ff057290 */ /* 0x000fd800087fe4ff */
.L_x_21:
[----:B-1----:R-:W-:Y:S01]  /*0430*/  MOV R9, UR5 ;  /* 0x0000000500097c02 */ /* 0x002fe20008000f00 */
[----:B------:R-:W-:-:S04]  /*0440*/  IMAD.U32 R8, RZ, RZ, UR4 ;  /* 0x00000004ff087e24 */ /* 0x000fc8000f8e00ff */
[----:B------:R-:W-:-:S05]  /*0450*/  IMAD.WIDE R8, R0, 0x4, R8 ;  /* 0x0000000400087825 */ /* 0x000fca00078e0208 */
[----:B-1----:R-:W3:Y:S01]  /*0460*/  LDG.E R17, desc[UR6][R8.64+-0x8] ;  /* 0xfffff80608117981 */ /* 0x002ee2000c1e1900 */
[----:B------:R-:W-:Y:S01]  /*0470*/  IMAD.MOV.U32 R12, RZ, RZ, 0x3f3f3f3f ;  /* 0x3f3f3f3fff0c7424 */ /* 0x000fe200078e00ff */
[----:B------:R-:W-:Y:S01]  /*0480*/  MOV R13, R3 ;  /* 0x00000003000d7202 */ /* 0x000fe20000000f00 */
[----:B---3--:R-:W-:-:S06]  /*0490*/  IMAD.WIDE R10, R17, 0x4, R6 ;  /* 0x00000004110a7825 */ /* 0x008fcc00078e0206 */
[----:B------:R-:W2:Y:S01]  /*04a0*/  ATOMG.E.CAS.STRONG.GPU PT, R10, [R10], R12, R13 ;  /* 0x0000000c0a0a73a9 */ /* 0x000ea200001ee10d */
[----:B------:R-:W-:Y:S01]  /*04b0*/  BSSY.RECONVERGENT B0, `(.L_x_13) ;  /* 0x0000011000007945 */ /* 0x000fe20003800200 */
        /* <DEDUP_REMOVED lines=16> */
.L_x_14:
[----:B------:R-:W-:Y:S05]  /*05c0*/  BSYNC.RECONVERGENT B0 ;  /* 0x0000000000007941 */ /* 0x000fea0003800200 */
.L_x_13:
[----:B-1----:R-:W2:Y:S01]  /*05d0*/  LDG.E R17, desc[UR6][R8.64+-0x4] ;  /* 0xfffffc0608117981 */ /* 0x002ea2000c1e1900 */
[----:B------:R-:W-:Y:S02]  /*05e0*/  HFMA2 R12, -RZ, RZ, 1.8115234375, 1.8115234375 ;  /* 0x3f3f3f3fff0c7431 */ /* 0x000fe400000001ff */
[----:B------:R-:W-:Y:S02]  /*05f0*/  IMAD.MOV.U32 R13, RZ, RZ, R3 ;  /* 0x000000ffff0d7224 */ /* 0x000fe400078e0003 */
[----:B--2---:R-:W-:-:S06]  /*0600*/  IMAD.WIDE R10, R17, 0x4, R6 ;  /* 0x00000004110a7825 */ /* 0x004fcc00078e0206 */
        /* <DEDUP_REMOVED lines=15> */
[----:B-1----:R-:W-:-:S05]  /*0700*/  IADD3 R11, PT, PT, R11, R16, RZ ;  /* 0x000000100b0b7210 */ /* 0x002fca0007ffe0ff */
[----:B0-----:R-:W-:-:S05]  /*0710*/  IMAD.WIDE R10, R11, 0x4, R4 ;  /* 0x000000040b0a7825 */ /* 0x001fca00078e0204 */
[----:B------:R1:W-:Y:S02]  /*0720*/  STG.E desc[UR6][R10.64], R17 ;  /* 0x000000110a007986 */ /* 0x0003e4000c101906 */
.L_x_16:
[----:B------:R-:W-:Y:S05]  /*0730*/  BSYNC.RECONVERGENT B0 ;  /* 0x0000000000007941 */ /* 0x000fea0003800200 */
.L_x_15:
[----:B-1----:R-:W2:Y:S01]  /*0740*/  LDG.E R17, desc[UR6][R8.64] ;  /* 0x0000000608117981 */ /* 0x002ea2000c1e1900 */
[----:B------:R-:W-:Y:S01]  /*0750*/  IMAD.MOV.U32 R12, RZ, RZ, 0x3f3f3f3f ;  /* 0x3f3f3f3fff0c7424 */ /* 0x000fe200078e00ff */
[----:B------:R-:W-:Y:S01]  /*0760*/  MOV R13, R3 ;  /* 0x00000003000d7202 */ /* 0x000fe20000000f00 */
        /* <DEDUP_REMOVED lines=19> */
.L_x_18:
[----:B------:R-:W-:Y:S05]  /*08a0*/  BSYNC.RECONVERGENT B0 ;  /* 0x0000000000007941 */ /* 0x000fea0003800200 */
.L_x_17:
[----:B------:R-:W1:Y:S01]  /*08b0*/  LDG.E R15, desc[UR6][R8.64+0x4] ;  /* 0x00000406080f7981 */ /* 0x000e62000c1e1900 */
[----:B------:R-:W-:Y:S02]  /*08c0*/  HFMA2 R12, -RZ, RZ, 1.8115234375, 1.8115234375 ;  /* 0x3f3f3f3fff0c7431 */ /* 0x000fe400000001ff */
[----:B------:R-:W-:Y:S02]  /*08d0*/  IMAD.MOV.U32 R13, RZ, RZ, R3 ;  /* 0x000000ffff0d7224 */ /* 0x000fe400078e0003 */
[----:B-1----:R-:W-:-:S06]  /*08e0*/  IMAD.WIDE R10, R15, 0x4, R6 ;  /* 0x000000040f0a7825 */ /* 0x002fcc00078e0206 */
[----:B------:R-:W2:Y:S01]  /*08f0*/  ATOMG.E.CAS.STRONG.GPU PT, R10, [R10], R12, R13 ;  /* 0x0000000c0a0a73a9 */ /* 0x000ea200001ee10d */
[----:B------:R-:W-:Y:S01]  /*0900*/  IADD3 R2, PT, PT, R2, 0x4, RZ ;  /* 0x0000000402027810 */ /* 0x000fe20007ffe0ff */
[----:B------:R-:W-:Y:S03]  /*0910*/  BSSY.RECONVERGENT B0, `(.L_x_19) ;  /* 0x0000012000007945 */ /* 0x000fe60003800200 */
        /* <DEDUP_REMOVED lines=17> */
.L_x_20:
[----:B------:R-:W-:Y:S05]  /*0a30*/  BSYNC.RECONVERGENT B0 ;  /* 0x0000000000007941 */ /* 0x000fea0003800200 */
.L_x_19:
[----:B------:R-:W-:Y:S01]  /*0a40*/  IADD3 R0, PT, PT, R0, 0x4, RZ ;  /* 0x0000000400007810 */ /* 0x000fe20007ffe0ff */
[----:B------:R-:W-:Y:S06]  /*0a50*/  @P0 BRA `(.L_x_21) ;  /* 0xfffffff800740947 */ /* 0x000fec000383ffff */
[----:B------:R-:W-:Y:S05]  /*0a60*/  EXIT ;  /* 0x000000000000794d */ /* 0x000fea0003800000 */
.L_x_22:
        /* <DEDUP_REMOVED lines=9> */
.L_x_26:


//--------------------- .nv.shared.reserved.0     --------------------------
	.section	.nv.shared.reserved.0,"aw",@nobits
	.weak		__nv_reservedSMEM_offset_0_alias
	.size		__nv_reservedSMEM_offset_0_alias, 0, 64
	.other		__nv_reservedSMEM_offset_0_alias,@"STO_CUDA_RESERVED_SHARED STV_DEFAULT"
__nv_reservedSMEM_offset_0_alias:
	.zero		0
	.zero		64


//--------------------- .nv.constant0._Z21count_frontier_kerneliPKiiPi --------------------------
	.section	.nv.constant0._Z21count_frontier_kerneliPKiiPi,"a",@progbits
	.sectionflags	@""
	.align	4
.nv.constant0._Z21count_frontier_kerneliPKiiPi:
	.zero		928


//--------------------- .nv.constant0._Z23bfs_edge_centric_kerneliPKiS0_iPiS1_ --------------------------
	.section	.nv.constant0._Z23bfs_edge_centric_kerneliPKiS0_iPiS1_,"a",@progbits
	.sectionflags	@""
	.align	4
.nv.constant0._Z23bfs_edge_centric_kerneliPKiS0_iPiS1_:
	.zero		944


//--------------------- .nv.constant0._Z20bfs_bottom_up_kerneliPKiS0_iPiS1_ --------------------------
	.section	.nv.constant0._Z20bfs_bottom_up_kerneliPKiS0_iPiS1_,"a",@progbits
	.sectionflags	@""
	.align	4
.nv.constant0._Z20bfs_bottom_up_kerneliPKiS0_iPiS1_:
	.zero		944


//--------------------- .nv.constant0._Z19bfs_top_down_kerneliPKiS0_iPiS0_iS1_S1_ --------------------------
	.section	.nv.constant0._Z19bfs_top_down_kerneliPKiS0_iPiS0_iS1_S1_,"a",@progbits
	.sectionflags	@""
	.align	4
.nv.constant0._Z19bfs_top_down_kerneliPKiS0_iPiS0_iS1_S1_:
	.zero		968


//--------------------- SYMBOLS --------------------------

	.type		.nv.reservedSmem.offset0,@object
	.size		.nv.reservedSmem.offset0,0x4
